//
// Generated by NVIDIA NVVM Compiler
//
// Compiler Build ID: CL-36424714
// Cuda compilation tools, release 13.0, V13.0.88
// Based on NVVM 20.0.0
//

.version 9.0
.target sm_100
.address_size 64

	// .globl	_Z19mma_m16n8k16_packedPKjS0_Pf

.visible .entry _Z19mma_m16n8k16_packedPKjS0_Pf(
	.param .u64 .ptr .align 1 _Z19mma_m16n8k16_packedPKjS0_Pf_param_0,
	.param .u64 .ptr .align 1 _Z19mma_m16n8k16_packedPKjS0_Pf_param_1,
	.param .u64 .ptr .align 1 _Z19mma_m16n8k16_packedPKjS0_Pf_param_2
)
{
	.reg .pred 	%p<3>;
	.reg .b32 	%r<14>;
	.reg .b32 	%f<13>;
	.reg .b64 	%rd<11>;

	ld.param.u64 	%rd1, [_Z19mma_m16n8k16_packedPKjS0_Pf_param_0];
	ld.param.u64 	%rd2, [_Z19mma_m16n8k16_packedPKjS0_Pf_param_1];
	ld.param.u64 	%rd3, [_Z19mma_m16n8k16_packedPKjS0_Pf_param_2];
	mov.u32 	%r1, %tid.x;
	setp.gt.u32 	%p1, %r1, 31;
	@%p1 bra 	$L__BB0_3;
	// begin inline asm
	ld.global.u32 %r2, [%rd1];
	// end inline asm
	add.s64 	%rd5, %rd1, 4;
	// begin inline asm
	ld.global.u32 %r3, [%rd5];
	// end inline asm
	add.s64 	%rd6, %rd1, 8;
	// begin inline asm
	ld.global.u32 %r4, [%rd6];
	// end inline asm
	add.s64 	%rd7, %rd1, 12;
	// begin inline asm
	ld.global.u32 %r5, [%rd7];
	// end inline asm
	// begin inline asm
	ld.global.u32 %r6, [%rd2];
	// end inline asm
	add.s64 	%rd9, %rd2, 4;
	// begin inline asm
	ld.global.u32 %r7, [%rd9];
	// end inline asm
	mov.f32 	%f5, 0f00000000;
	mov.f32 	%f6, %f5;
	mov.f32 	%f7, %f5;
	mov.f32 	%f8, %f5;
	// begin inline asm
	mma.sync.aligned.m16n8k16.row.col.f32.f16.f16.f32 {%f5,%f6,%f7,%f8}, {%r2,%r3,%r4,%r5}, {%r6,%r7}, {%f5,%f6,%f7,%f8};
	// end inline asm
	setp.ne.s32 	%p2, %r1, 0;
	@%p2 bra 	$L__BB0_3;
	cvta.to.global.u64 	%rd10, %rd3;
	st.global.f32 	[%rd10], %f5;
	st.global.f32 	[%rd10+4], %f6;
	st.global.f32 	[%rd10+8], %f7;
	st.global.f32 	[%rd10+12], %f8;
$L__BB0_3:
	ret;

}


// ===== COMPILED SASS (sm_100) =====

	.target	sm_100

	.elftype	@"ET_EXEC"


//--------------------- .note.nv.tkinfo           --------------------------
	.section	.note.nv.tkinfo,"",@"SHT_NOTE"
	.sectionflags	@"SHF_NOTE_NV_TKINFO"
	.tkinfo
        /*0018*/ 	.word	0x00000002
        /*0030*/ 	.string	""
        /*0030*/ 	.string	"ptxas"
        /*0030*/ 	.string	"Cuda compilation tools, release 13.0, V13.0.88"
        /*0030*/ 	.string	"Build cuda_13.0.r13.0/compiler.36424714_0"
        /*0030*/ 	.string	"-arch sm_100 -m 64 "



//--------------------- .note.nv.cuinfo           --------------------------
	.section	.note.nv.cuinfo,"",@"SHT_NOTE"
	.sectionflags	@"SHF_NOTE_NV_CUINFO"
        /*0018*/ 	.short	0x0002
        /*001a*/ 	.short	0x0064
        /*001c*/ 	.short	0x0082
	.zero		2


//--------------------- .nv.info                  --------------------------
	.section	.nv.info,"",@"SHT_CUDA_INFO"
	.align	4


	//----- nvinfo : EIATTR_REGCOUNT
	.align		4
        /*0000*/ 	.byte	0x04, 0x2f
        /*0002*/ 	.short	(.L_1 - .L_0)
	.align		4
.L_0:
        /*0004*/ 	.word	index@(_Z19mma_m16n8k16_packedPKjS0_Pf)
        /*0008*/ 	.word	0x00000012


	//----- nvinfo : EIATTR_FRAME_SIZE
	.align		4
.L_1:
        /*000c*/ 	.byte	0x04, 0x11
        /*000e*/ 	.short	(.L_3 - .L_2)
	.align		4
.L_2:
        /*0010*/ 	.word	index@(_Z19mma_m16n8k16_packedPKjS0_Pf)
        /*0014*/ 	.word	0x00000000


	//----- nvinfo : EIATTR_MIN_STACK_SIZE
	.align		4
.L_3:
        /*0018*/ 	.byte	0x04, 0x12
        /*001a*/ 	.short	(.L_5 - .L_4)
	.align		4
.L_4:
        /*001c*/ 	.word	index@(_Z19mma_m16n8k16_packedPKjS0_Pf)
        /*0020*/ 	.word	0x00000000
.L_5:


//--------------------- .nv.compat                --------------------------
	.section	.nv.compat,"",@"SHT_CUDA_COMPAT_INFO"
	.align	4
        /*0000*/ 	.byte	0x02, 0x09, 0x00, 0x00, 0x02, 0x02, 0x01, 0x00, 0x02, 0x05, 0x05, 0x00, 0x03, 0x07, 0x01, 0x01
        /*0010*/ 	.byte	0x02, 0x03, 0x00, 0x00, 0x02, 0x06, 0x01, 0x00, 0x04, 0x0b, 0x08, 0x00, 0x09, 0x00, 0x00, 0x00
        /*0020*/ 	.byte	0x00, 0x00, 0x00, 0x00


//--------------------- .nv.info._Z19mma_m16n8k16_packedPKjS0_Pf --------------------------
	.section	.nv.info._Z19mma_m16n8k16_packedPKjS0_Pf,"",@"SHT_CUDA_INFO"
	.sectionflags	@""
	.align	4


	//----- nvinfo : EIATTR_CUDA_API_VERSION
	.align		4
        /*0000*/ 	.byte	0x04, 0x37
        /*0002*/ 	.short	(.L_7 - .L_6)
.L_6:
        /*0004*/ 	.word	0x00000082


	//----- nvinfo : EIATTR_KPARAM_INFO
	.align		4
.L_7:
        /*0008*/ 	.byte	0x04, 0x17
        /*000a*/ 	.short	(.L_9 - .L_8)
.L_8:
        /*000c*/ 	.word	0x00000000
        /*0010*/ 	.short	0x0002
        /*0012*/ 	.short	0x0010
        /*0014*/ 	.byte	0x00, 0xf5, 0x21, 0x00


	//----- nvinfo : EIATTR_KPARAM_INFO
	.align		4
.L_9:
        /*0018*/ 	.byte	0x04, 0x17
        /*001a*/ 	.short	(.L_11 - .L_10)
.L_10:
        /*001c*/ 	.word	0x00000000
        /*0020*/ 	.short	0x0001
        /*0022*/ 	.short	0x0008
        /*0024*/ 	.byte	0x00, 0xf5, 0x21, 0x00


	//----- nvinfo : EIATTR_KPARAM_INFO
	.align		4
.L_11:
        /*0028*/ 	.byte	0x04, 0x17
        /*002a*/ 	.short	(.L_13 - .L_12)
.L_12:
        /*002c*/ 	.word	0x00000000
        /*0030*/ 	.short	0x0000
        /*0032*/ 	.short	0x0000
        /*0034*/ 	.byte	0x00, 0xf5, 0x21, 0x00


	//----- nvinfo : EIATTR_SPARSE_MMA_MASK
	.align		4
.L_13:
        /*0038*/ 	.byte	0x03, 0x50
        /*003a*/ 	.short	0x0000


	//----- nvinfo : EIATTR_MAXREG_COUNT
	.align		4
        /*003c*/ 	.byte	0x03, 0x1b
        /*003e*/ 	.short	0x00ff


	//----- nvinfo : EIATTR_MERCURY_ISA_VERSION
	.align		4
        /*0040*/ 	.byte	0x03, 0x5f
        /*0042*/ 	.short	0x0101


	//----- nvinfo : EIATTR_VRC_CTA_INIT_COUNT
	.align		4
        /*0044*/ 	.byte	0x02, 0x4a
	.zero		1
	.zero		1


	//----- nvinfo : EIATTR_EXIT_INSTR_OFFSETS
	.align		4
        /*0048*/ 	.byte	0x04, 0x1c
        /*004a*/ 	.short	(.L_15 - .L_14)


	//   ....[0]....
.L_14:
        /*004c*/ 	.word	0x00000030


	//   ....[1]....
        /*0050*/ 	.word	0x00000110


	//   ....[2]....
        /*0054*/ 	.word	0x00000170


	//----- nvinfo : EIATTR_CBANK_PARAM_SIZE
	.align		4
.L_15:
        /*0058*/ 	.byte	0x03, 0x19
        /*005a*/ 	.short	0x0018


	//----- nvinfo : EIATTR_PARAM_CBANK
	.align		4
        /*005c*/ 	.byte	0x04, 0x0a
        /*005e*/ 	.short	(.L_17 - .L_16)
	.align		4
.L_16:
        /*0060*/ 	.word	index@(.nv.constant0._Z19mma_m16n8k16_packedPKjS0_Pf)
        /*0064*/ 	.short	0x0380
        /*0066*/ 	.short	0x0018


	//----- nvinfo : EIATTR_SW_WAR
	.align		4
.L_17:
        /*0068*/ 	.byte	0x04, 0x36
        /*006a*/ 	.short	(.L_19 - .L_18)
.L_18:
        /*006c*/ 	.word	0x00000008
.L_19:


//--------------------- .nv.callgraph             --------------------------
	.section	.nv.callgraph,"",@"SHT_CUDA_CALLGRAPH"
	.align	4
	.sectionentsize	8
	.align		4
        /*0000*/ 	.word	0x00000000
	.align		4
        /*0004*/ 	.word	0xffffffff
	.align		4
        /*0008*/ 	.word	0x00000000
	.align		4
        /*000c*/ 	.word	0xfffffffe
	.align		4
        /*0010*/ 	.word	0x00000000
	.align		4
        /*0014*/ 	.word	0xfffffffd
	.align		4
        /*0018*/ 	.word	0x00000000
	.align		4
        /*001c*/ 	.word	0xfffffffc


//--------------------- .text._Z19mma_m16n8k16_packedPKjS0_Pf --------------------------
	.section	.text._Z19mma_m16n8k16_packedPKjS0_Pf,"ax",@progbits
	.align	128
        .global         _Z19mma_m16n8k16_packedPKjS0_Pf
        .type           _Z19mma_m16n8k16_packedPKjS0_Pf,@function
        .size           _Z19mma_m16n8k16_packedPKjS0_Pf,(.L_x_1 - _Z19mma_m16n8k16_packedPKjS0_Pf)
        .other          _Z19mma_m16n8k16_packedPKjS0_Pf,@"STO_CUDA_ENTRY STV_DEFAULT"
_Z19mma_m16n8k16_packedPKjS0_Pf:
.text._Z19mma_m16n8k16_packedPKjS0_Pf:
[----:B------:R-:W-:Y:S01]  /*0000*/  LDC R1, c[0x0][0x37c] ;  /* 0x0000df00ff017b82 */ /* 0x000fe20000000800 */
[----:B------:R-:W0:Y:S02]  /*0010*/  S2R R0, SR_TID.X ;  /* 0x0000000000007919 */ /* 0x000e240000002100 */
[----:B0-----:R-:W-:-:S13]  /*0020*/  ISETP.GT.U32.AND P0, PT, R0, 0x1f, PT ;  /* 0x0000001f0000780c */ /* 0x001fda0003f04070 */
[----:B------:R-:W-:Y:S05]  /*0030*/  @P0 EXIT ;  /* 0x000000000000094d */ /* 0x000fea0003800000 */
[----:B------:R-:W0:Y:S01]  /*0040*/  LDC.64 R4, c[0x0][0x388] ;  /* 0x0000e200ff047b82 */ /* 0x000e220000000a00 */
[----:B------:R-:W0:Y:S07]  /*0050*/  LDCU.64 UR4, c[0x0][0x358] ;  /* 0x00006b00ff0477ac */ /* 0x000e2e0008000a00 */
[----:B------:R-:W1:Y:S08]  /*0060*/  LDC.64 R8, c[0x0][0x388] ;  /* 0x0000e200ff087b82 */ /* 0x000e700000000a00 */
[----:B------:R-:W2:Y:S08]  /*0070*/  LDC.64 R6, c[0x0][0x380] ;  /* 0x0000e000ff067b82 */ /* 0x000eb00000000a00 */
[----:B------:R-:W3:Y:S01]  /*0080*/  LDC.64 R2, c[0x0][0x380] ;  /* 0x0000e000ff027b82 */ /* 0x000ee20000000a00 */
[----:B0-----:R-:W4:Y:S04]  /*0090*/  LDG.E R10, desc[UR4][R4.64] ;  /* 0x00000004040a7981 */ /* 0x001f28000c1e1900 */
[----:B-1----:R-:W4:Y:S04]  /*00a0*/  LDG.E R11, desc[UR4][R8.64+0x4] ;  /* 0x00000404080b7981 */ /* 0x002f28000c1e1900 */
[----:B--2---:R-:W4:Y:S04]  /*00b0*/  LDG.E R13, desc[UR4][R6.64+0x4] ;  /* 0x00000404060d7981 */ /* 0x004f28000c1e1900 */
[----:B------:R-:W4:Y:S04]  /*00c0*/  LDG.E R14, desc[UR4][R6.64+0x8] ;  /* 0x00000804060e7981 */ /* 0x000f28000c1e1900 */
[----:B------:R-:W4:Y:S04]  /*00d0*/  LDG.E R15, desc[UR4][R6.64+0xc] ;  /* 0x00000c04060f7981 */ /* 0x000f28000c1e1900 */
[----:B---3--:R-:W4:Y:S01]  /*00e0*/  LDG.E R12, desc[UR4][R2.64] ;  /* 0x00000004020c7981 */ /* 0x008f22000c1e1900 */
[----:B------:R-:W-:Y:S01]  /*00f0*/  ISETP.NE.AND P0, PT, R0, RZ, PT ;  /* 0x000000ff0000720c */ /* 0x000fe20003f05270 */
[----:B----4-:R-:W-:-:S12]  /*0100*/  HMMA.16816.F32 R12, R12, R10, RZ ;  /* 0x0000000a0c0c723c */ /* 0x010fd800000018ff */
[----:B------:R-:W-:Y:S08]  /*0110*/  @P0 EXIT ;  /* 0x000000000000094d */ /* 0x000ff00003800000 */
[----:B------:R-:W0:Y:S02]  /*0120*/  LDC.64 R2, c[0x0][0x390] ;  /* 0x0000e400ff027b82 */ /* 0x000e240000000a00 */
[----:B0-----:R-:W-:Y:S04]  /*0130*/  STG.E desc[UR4][R2.64], R12 ;  /* 0x0000000c02007986 */ /* 0x001fe8000c101904 */
[----:B------:R-:W-:Y:S04]  /*0140*/  STG.E desc[UR4][R2.64+0x4], R13 ;  /* 0x0000040d02007986 */ /* 0x000fe8000c101904 */
[----:B------:R-:W-:Y:S04]  /*0150*/  STG.E desc[UR4][R2.64+0x8], R14 ;  /* 0x0000080e02007986 */ /* 0x000fe8000c101904 */
[----:B------:R-:W-:Y:S01]  /*0160*/  STG.E desc[UR4][R2.64+0xc], R15 ;  /* 0x00000c0f02007986 */ /* 0x000fe2000c101904 */
[----:B------:R-:W-:Y:S05]  /*0170*/  EXIT ;  /* 0x000000000000794d */ /* 0x000fea0003800000 */
.L_x_0:
[----:B------:R-:W-:-:S00]  /*0180*/  BRA `(.L_x_0) ;  /* 0xfffffffc00fc7947 */ /* 0x000fc0000383ffff */
[----:B------:R-:W-:-:S00]  /*0190*/  NOP ;  /* 0x0000000000007918 */ /* 0x000fc00000000000 */
        /* <DEDUP_REMOVED lines=14> */
.L_x_1:


//--------------------- .nv.shared.reserved.0     --------------------------
	.section	.nv.shared.reserved.0,"aw",@nobits
	.weak		__nv_reservedSMEM_offset_0_alias
	.size		__nv_reservedSMEM_offset_0_alias, 0, 64
	.other		__nv_reservedSMEM_offset_0_alias,@"STO_CUDA_RESERVED_SHARED STV_DEFAULT"
__nv_reservedSMEM_offset_0_alias:
	.zero		0
	.zero		64


//--------------------- .nv.constant0._Z19mma_m16n8k16_packedPKjS0_Pf --------------------------
	.section	.nv.constant0._Z19mma_m16n8k16_packedPKjS0_Pf,"a",@progbits
	.sectionflags	@""
	.align	4
.nv.constant0._Z19mma_m16n8k16_packedPKjS0_Pf:
	.zero		920


//--------------------- SYMBOLS --------------------------

	.type		.nv.reservedSmem.offset0,@object
	.size		.nv.reservedSmem.offset0,0x4
